	.headerflags	@"EF_CUDA_TEXMODE_UNIFIED EF_CUDA_64BIT_ADDRESS EF_CUDA_ACCELERATORS EF_CUDA_SM90 EF_CUDA_VIRTUAL_SM(EF_CUDA_SM90)"
	.elftype	@"ET_EXEC"


//--------------------- .nv.info                  --------------------------
	.section	.nv.info,"",@"SHT_CUDA_INFO"
	.align	4


	//----- nvinfo : EIATTR_REGCOUNT
	.align		4
        /*0000*/ 	.byte	0x04, 0x2f
        /*0002*/ 	.short	(.L_3 - .L_2)
	.align		4
.L_2:
        /*0004*/ 	.word	index@(triton_poi_fused__native_batch_norm_legit_no_training_add_29)
        /*0008*/ 	.word	0x00000014


	//----- nvinfo : EIATTR_MIN_STACK_SIZE
	.align		4
.L_3:
        /*000c*/ 	.byte	0x04, 0x12
        /*000e*/ 	.short	(.L_5 - .L_4)
	.align		4
.L_4:
        /*0010*/ 	.word	index@(triton_poi_fused__native_batch_norm_legit_no_training_add_29)
        /*0014*/ 	.word	0x00000000


	//----- nvinfo : EIATTR_FRAME_SIZE
	.align		4
.L_5:
        /*0018*/ 	.byte	0x04, 0x11
        /*001a*/ 	.short	(.L_7 - .L_6)
	.align		4
.L_6:
        /*001c*/ 	.word	index@(triton_poi_fused__native_batch_norm_legit_no_training_add_29)
        /*0020*/ 	.word	0x00000000


	//----- nvinfo : EIATTR_MIN_STACK_SIZE
	.align		4
.L_7:
        /*0024*/ 	.byte	0x04, 0x12
        /*0026*/ 	.short	(.L_9 - .L_8)
	.align		4
.L_8:
        /*0028*/ 	.word	index@(triton_poi_fused__native_batch_norm_legit_no_training_add_29)
        /*002c*/ 	.word	0x00000000
.L_9:


//--------------------- .nv.info.triton_poi_fused__native_batch_norm_legit_no_training_add_29 --------------------------
	.section	.nv.info.triton_poi_fused__native_batch_norm_legit_no_training_add_29,"",@"SHT_CUDA_INFO"
	.sectionflags	@""
	.align	4


	//----- nvinfo : EIATTR_CUDA_API_VERSION
	.align		4
        /*0000*/ 	.byte	0x04, 0x37
        /*0002*/ 	.short	(.L_11 - .L_10)
.L_10:
        /*0004*/ 	.word	0x0000007c


	//----- nvinfo : EIATTR_KPARAM_INFO
	.align		4
.L_11:
        /*0008*/ 	.byte	0x04, 0x17
        /*000a*/ 	.short	(.L_13 - .L_12)
.L_12:
        /*000c*/ 	.word	0x00000000
        /*0010*/ 	.short	0x0007
        /*0012*/ 	.short	0x0038
        /*0014*/ 	.byte	0x00, 0xf0, 0x11, 0x00


	//----- nvinfo : EIATTR_KPARAM_INFO
	.align		4
.L_13:
        /*0018*/ 	.byte	0x04, 0x17
        /*001a*/ 	.short	(.L_15 - .L_14)
.L_14:
        /*001c*/ 	.word	0x00000000
        /*0020*/ 	.short	0x0006
        /*0022*/ 	.short	0x0030
        /*0024*/ 	.byte	0x00, 0xf4, 0x21, 0x00


	//----- nvinfo : EIATTR_KPARAM_INFO
	.align		4
.L_15:
        /*0028*/ 	.byte	0x04, 0x17
        /*002a*/ 	.short	(.L_17 - .L_16)
.L_16:
        /*002c*/ 	.word	0x00000000
        /*0030*/ 	.short	0x0005
        /*0032*/ 	.short	0x0028
        /*0034*/ 	.byte	0x00, 0xf4, 0x21, 0x00


	//----- nvinfo : EIATTR_KPARAM_INFO
	.align		4
.L_17:
        /*0038*/ 	.byte	0x04, 0x17
        /*003a*/ 	.short	(.L_19 - .L_18)
.L_18:
        /*003c*/ 	.word	0x00000000
        /*0040*/ 	.short	0x0004
        /*0042*/ 	.short	0x0020
        /*0044*/ 	.byte	0x00, 0xf4, 0x21, 0x00


	//----- nvinfo : EIATTR_KPARAM_INFO
	.align		4
.L_19:
        /*0048*/ 	.byte	0x04, 0x17
        /*004a*/ 	.short	(.L_21 - .L_20)
.L_20:
        /*004c*/ 	.word	0x00000000
        /*0050*/ 	.short	0x0003
        /*0052*/ 	.short	0x0018
        /*0054*/ 	.byte	0x00, 0xf4, 0x21, 0x00


	//----- nvinfo : EIATTR_KPARAM_INFO
	.align		4
.L_21:
        /*0058*/ 	.byte	0x04, 0x17
        /*005a*/ 	.short	(.L_23 - .L_22)
.L_22:
        /*005c*/ 	.word	0x00000000
        /*0060*/ 	.short	0x0002
        /*0062*/ 	.short	0x0010
        /*0064*/ 	.byte	0x00, 0xf4, 0x21, 0x00


	//----- nvinfo : EIATTR_KPARAM_INFO
	.align		4
.L_23:
        /*0068*/ 	.byte	0x04, 0x17
        /*006a*/ 	.short	(.L_25 - .L_24)
.L_24:
        /*006c*/ 	.word	0x00000000
        /*0070*/ 	.short	0x0001
        /*0072*/ 	.short	0x0008
        /*0074*/ 	.byte	0x00, 0xf4, 0x21, 0x00


	//----- nvinfo : EIATTR_KPARAM_INFO
	.align		4
.L_25:
        /*0078*/ 	.byte	0x04, 0x17
        /*007a*/ 	.short	(.L_27 - .L_26)
.L_26:
        /*007c*/ 	.word	0x00000000
        /*0080*/ 	.short	0x0000
        /*0082*/ 	.short	0x0000
        /*0084*/ 	.byte	0x00, 0xf4, 0x21, 0x00


	//----- nvinfo : EIATTR_SPARSE_MMA_MASK
	.align		4
.L_27:
        /*0088*/ 	.byte	0x03, 0x50
        /*008a*/ 	.short	0x0000


	//----- nvinfo : EIATTR_MAXREG_COUNT
	.align		4
        /*008c*/ 	.byte	0x03, 0x1b
        /*008e*/ 	.short	0x00ff


	//----- nvinfo : EIATTR_EXIT_INSTR_OFFSETS
	.align		4
        /*0090*/ 	.byte	0x04, 0x1c
        /*0092*/ 	.short	(.L_29 - .L_28)


	//   ....[0]....
.L_28:
        /*0094*/ 	.word	0x000003d0


	//----- nvinfo : EIATTR_REQNTID
	.align		4
.L_29:
        /*0098*/ 	.byte	0x04, 0x10
        /*009a*/ 	.short	(.L_31 - .L_30)
.L_30:
        /*009c*/ 	.word	0x00000080
        /*00a0*/ 	.word	0x00000001
        /*00a4*/ 	.word	0x00000001


	//----- nvinfo : EIATTR_CBANK_PARAM_SIZE
	.align		4
.L_31:
        /*00a8*/ 	.byte	0x03, 0x19
        /*00aa*/ 	.short	0x003c


	//----- nvinfo : EIATTR_PARAM_CBANK
	.align		4
        /*00ac*/ 	.byte	0x04, 0x0a
        /*00ae*/ 	.short	(.L_33 - .L_32)
	.align		4
.L_32:
        /*00b0*/ 	.word	index@(.nv.constant0.triton_poi_fused__native_batch_norm_legit_no_training_add_29)
        /*00b4*/ 	.short	0x0210
        /*00b6*/ 	.short	0x003c


	//----- nvinfo : EIATTR_SW_WAR
	.align		4
.L_33:
        /*00b8*/ 	.byte	0x04, 0x36
        /*00ba*/ 	.short	(.L_35 - .L_34)
.L_34:
        /*00bc*/ 	.word	0x00000008
.L_35:


//--------------------- .nv.callgraph             --------------------------
	.section	.nv.callgraph,"",@"SHT_CUDA_CALLGRAPH"
	.align	4
	.sectionentsize	8
	.align		4
        /*0000*/ 	.word	0x00000000
	.align		4
        /*0004*/ 	.word	0xffffffff
	.align		4
        /*0008*/ 	.word	0x00000000
	.align		4
        /*000c*/ 	.word	0xfffffffe
	.align		4
        /*0010*/ 	.word	0x00000000
	.align		4
        /*0014*/ 	.word	0xfffffffd
	.align		4
        /*0018*/ 	.word	0x00000000
	.align		4
        /*001c*/ 	.word	0xfffffffc


//--------------------- .nv.constant4             --------------------------
	.section	.nv.constant4,"a",@progbits
	.align	8
	.align		8
.nv.constant4:
        /*0000*/ 	.dword	_$_str
	.align		8
        /*0008*/ 	.dword	_$_str_$_2


//--------------------- .text.triton_poi_fused__native_batch_norm_legit_no_training_add_29 --------------------------
	.section	.text.triton_poi_fused__native_batch_norm_legit_no_training_add_29,"ax",@progbits
	.align	128
        .global         triton_poi_fused__native_batch_norm_legit_no_training_add_29
        .type           triton_poi_fused__native_batch_norm_legit_no_training_add_29,@function
        .size           triton_poi_fused__native_batch_norm_legit_no_training_add_29,(.L_x_1 - triton_poi_fused__native_batch_norm_legit_no_training_add_29)
        .other          triton_poi_fused__native_batch_norm_legit_no_training_add_29,@"STO_CUDA_ENTRY STV_DEFAULT"
triton_poi_fused__native_batch_norm_legit_no_training_add_29:
.text.triton_poi_fused__native_batch_norm_legit_no_training_add_29:
[----:B------:R-:W-:Y:S01]  /*0000*/  LDC R1, c[0x0][0x28] ;  /* 0x00000a00ff017b82 */ /* 0x000fe20000000800 */
[----:B------:R-:W1:Y:S07]  /*0010*/  S2R R0, SR_TID.X ;  /* 0x0000000000007919 */ /* 0x000e6e0000002100 */
[----:B------:R-:W2:Y:S01]  /*0020*/  LDC.64 R2, c[0x0][0x228] ;  /* 0x00008a00ff027b82 */ /* 0x000ea20000000a00 */
[----:B------:R-:W-:Y:S01]  /*0030*/  ULDC.64 UR4, c[0x0][0x208] ;  /* 0x0000820000047ab9 */ /* 0x000fe20000000a00 */
[----:B------:R-:W3:Y:S06]  /*0040*/  S2R R5, SR_CTAID.X ;  /* 0x0000000000057919 */ /* 0x000eec0000002500 */
[----:B------:R-:W4:Y:S08]  /*0050*/  LDC.64 R6, c[0x0][0x220] ;  /* 0x00008800ff067b82 */ /* 0x000f300000000a00 */
[----:B------:R-:W5:Y:S08]  /*0060*/  LDC.64 R8, c[0x0][0x230] ;  /* 0x00008c00ff087b82 */ /* 0x000f700000000a00 */
[----:B------:R-:W5:Y:S01]  /*0070*/  LDC.64 R12, c[0x0][0x238] ;  /* 0x00008e00ff0c7b82 */ /* 0x000f620000000a00 */
[----:B-1----:R-:W-:-:S07]  /*0080*/  SHF.L.U32 R0, R0, 0x1, RZ ;  /* 0x0000000100007819 */ /* 0x002fce00000006ff */
[----:B------:R-:W1:Y:S01]  /*0090*/  LDC.64 R10, c[0x0][0x210] ;  /* 0x00008400ff0a7b82 */ /* 0x000e620000000a00 */
[----:B------:R-:W-:-:S04]  /*00a0*/  LOP3.LUT R0, R0, 0xfe, RZ, 0xc0, !PT ;  /* 0x000000fe00007812 */ /* 0x000fc800078ec0ff */
[----:B---3--:R-:W-:-:S05]  /*00b0*/  LEA R0, R5, R0, 0x8 ;  /* 0x0000000005007211 */ /* 0x008fca00078e40ff */
[----:B------:R-:W-:-:S05]  /*00c0*/  IMAD.HI R4, R0, 0x2aaaaaab, RZ ;  /* 0x2aaaaaab00047827 */ /* 0x000fca00078e02ff */
[----:B------:R-:W-:-:S04]  /*00d0*/  SHF.R.U32.HI R5, RZ, 0x1f, R4 ;  /* 0x0000001fff057819 */ /* 0x000fc80000011604 */
[----:B------:R-:W-:-:S05]  /*00e0*/  LEA.HI R5, R4, R5, RZ, 0x1b ;  /* 0x0000000504057211 */ /* 0x000fca00078fd8ff */
[----:B------:R-:W-:Y:S02]  /*00f0*/  IMAD R15, R5, -0xc0, R0 ;  /* 0xffffff40050f7824 */ /* 0x000fe400078e0200 */
[----:B------:R-:W3:Y:S02]  /*0100*/  LDC.64 R4, c[0x0][0x218] ;  /* 0x00008600ff047b82 */ /* 0x000ee40000000a00 */
[----:B--2---:R-:W-:-:S06]  /*0110*/  IMAD.WIDE R2, R15, 0x4, R2 ;  /* 0x000000040f027825 */ /* 0x004fcc00078e0202 */
[----:B------:R-:W2:Y:S01]  /*0120*/  LDG.E.EL.64 R2, desc[UR4][R2.64] ;  /* 0x0000000402027981 */ /* 0x000ea2000c2e1b00 */
[----:B----4-:R-:W-:-:S04]  /*0130*/  IMAD.WIDE R6, R15, 0x4, R6 ;  /* 0x000000040f067825 */ /* 0x010fc800078e0206 */
[C---:B-----5:R-:W-:Y:S02]  /*0140*/  IMAD.WIDE R8, R15.reuse, 0x4, R8 ;  /* 0x000000040f087825 */ /* 0x060fe400078e0208 */
[----:B------:R-:W4:Y:S02]  /*0150*/  LDG.E.EL.64 R6, desc[UR4][R6.64] ;  /* 0x0000000406067981 */ /* 0x000f24000c2e1b00 */
[----:B0-----:R-:W-:Y:S02]  /*0160*/  IMAD.WIDE R12, R15, 0x4, R12 ;  /* 0x000000040f0c7825 */ /* 0x001fe400078e020c */
[----:B------:R-:W5:Y:S02]  /*0170*/  LDG.E.EL.64 R8, desc[UR4][R8.64] ;  /* 0x0000000408087981 */ /* 0x000f64000c2e1b00 */
[C---:B-1----:R-:W-:Y:S02]  /*0180*/  IMAD.WIDE R10, R0.reuse, 0x4, R10 ;  /* 0x00000004000a7825 */ /* 0x042fe400078e020a */
[----:B------:R-:W5:Y:S02]  /*0190*/  LDG.E.EL.64 R12, desc[UR4][R12.64] ;  /* 0x000000040c0c7981 */ /* 0x000f64000c2e1b00 */
[----:B---3--:R-:W-:-:S02]  /*01a0*/  IMAD.WIDE R4, R0, 0x4, R4 ;  /* 0x0000000400047825 */ /* 0x008fc400078e0204 */
[----:B------:R-:W3:Y:S04]  /*01b0*/  LDG.E.64 R10, desc[UR4][R10.64] ;  /* 0x000000040a0a7981 */ /* 0x000ee8000c1e1b00 */
[----:B------:R-:W4:Y:S01]  /*01c0*/  LDG.E.64 R4, desc[UR4][R4.64] ;  /* 0x0000000404047981 */ /* 0x000f22000c1e1b00 */
[----:B------:R-:W-:Y:S01]  /*01d0*/  HFMA2.MMA R16, -RZ, RZ, 1.625, 0 ;  /* 0x3e800000ff107435 */ /* 0x000fe200000001ff */
[----:B--2---:R-:W-:Y:S01]  /*01e0*/  FADD R2, R2, 9.9999997473787516356e-06 ;  /* 0x3727c5ac02027421 */ /* 0x004fe20000000000 */
[----:B------:R-:W-:-:S03]  /*01f0*/  FADD R3, R3, 9.9999997473787516356e-06 ;  /* 0x3727c5ac03037421 */ /* 0x000fc60000000000 */
[----:B------:R-:W0:Y:S08]  /*0200*/  MUFU.SQRT R14, R2 ;  /* 0x00000002000e7308 */ /* 0x000e300000002000 */
[----:B------:R1:W2:Y:S01]  /*0210*/  MUFU.SQRT R15, R3 ;  /* 0x00000003000f7308 */ /* 0x0002a20000002000 */
[C---:B0-----:R-:W-:Y:S02]  /*0220*/  FSETP.GT.AND P0, PT, R14.reuse, 8.50705917302346158658e+37, PT ;  /* 0x7e8000000e00780b */ /* 0x041fe40003f04000 */
[----:B------:R-:W-:Y:S01]  /*0230*/  FSETP.GEU.AND P2, PT, R14, 1.175494350822287508e-38, PT ;  /* 0x008000000e00780b */ /* 0x000fe20003f4e000 */
[----:B-1----:R-:W0:Y:S01]  /*0240*/  LDC.64 R2, c[0x0][0x240] ;  /* 0x00009000ff027b82 */ /* 0x002e220000000a00 */
[----:B--2---:R-:W-:-:S02]  /*0250*/  FSETP.GT.AND P1, PT, R15, 8.50705917302346158658e+37, PT ;  /* 0x7e8000000f00780b */ /* 0x004fc40003f24000 */
[----:B------:R-:W-:-:S07]  /*0260*/  FSETP.GEU.AND P3, PT, R15, 1.175494350822287508e-38, PT ;  /* 0x008000000f00780b */ /* 0x000fce0003f6e000 */
[----:B------:R-:W-:-:S04]  /*0270*/  @P0 FMUL R14, R14, 0.25 ;  /* 0x3e8000000e0e0820 */ /* 0x000fc80000400000 */
[----:B------:R-:W-:Y:S01]  /*0280*/  @!P2 FMUL R14, R14, 16777216 ;  /* 0x4b8000000e0ea820 */ /* 0x000fe20000400000 */
[----:B------:R-:W-:-:S04]  /*0290*/  @P1 FMUL R15, R15, 0.25 ;  /* 0x3e8000000f0f1820 */ /* 0x000fc80000400000 */
[----:B------:R-:W-:Y:S01]  /*02a0*/  @!P3 FMUL R15, R15, 16777216 ;  /* 0x4b8000000f0fb820 */ /* 0x000fe20000400000 */
[----:B------:R-:W1:Y:S01]  /*02b0*/  MUFU.RCP R14, R14 ;  /* 0x0000000e000e7308 */ /* 0x000e620000001000 */
[----:B------:R-:W-:-:S07]  /*02c0*/  FSEL R17, R16, 1, P0 ;  /* 0x3f80000010117808 */ /* 0x000fce0000000000 */
[----:B------:R-:W2:Y:S01]  /*02d0*/  MUFU.RCP R15, R15 ;  /* 0x0000000f000f7308 */ /* 0x000ea20000001000 */
[----:B------:R-:W-:Y:S01]  /*02e0*/  FSEL R16, R16, 1, P1 ;  /* 0x3f80000010107808 */ /* 0x000fe20000800000 */
[----:B------:R-:W-:-:S04]  /*02f0*/  @!P2 FMUL R17, R17, 16777216 ;  /* 0x4b8000001111a820 */ /* 0x000fc80000400000 */
[----:B------:R-:W-:Y:S01]  /*0300*/  @!P3 FMUL R16, R16, 16777216 ;  /* 0x4b8000001010b820 */ /* 0x000fe20000400000 */
[----:B----4-:R-:W-:Y:S01]  /*0310*/  FADD R5, R5, -R7 ;  /* 0x8000000705057221 */ /* 0x010fe20000000000 */
[----:B------:R-:W-:Y:S01]  /*0320*/  FADD R4, R4, -R6 ;  /* 0x8000000604047221 */ /* 0x000fe20000000000 */
[----:B-1----:R-:W-:Y:S01]  /*0330*/  FMUL R17, R14, R17 ;  /* 0x000000110e117220 */ /* 0x002fe20000400000 */
[----:B--2---:R-:W-:-:S03]  /*0340*/  FMUL R16, R15, R16 ;  /* 0x000000100f107220 */ /* 0x004fc60000400000 */
[----:B------:R-:W-:Y:S01]  /*0350*/  FMUL R17, R4, R17 ;  /* 0x0000001104117220 */ /* 0x000fe20000400000 */
[----:B------:R-:W-:-:S03]  /*0360*/  FMUL R16, R5, R16 ;  /* 0x0000001005107220 */ /* 0x000fc60000400000 */
[----:B-----5:R-:W-:Y:S01]  /*0370*/  FFMA R17, R8, R17, R12 ;  /* 0x0000001108117223 */ /* 0x020fe2000000000c */
[----:B------:R-:W-:Y:S01]  /*0380*/  FFMA R16, R9, R16, R13 ;  /* 0x0000001009107223 */ /* 0x000fe2000000000d */
[----:B0-----:R-:W-:-:S04]  /*0390*/  IMAD.WIDE R2, R0, 0x4, R2 ;  /* 0x0000000400027825 */ /* 0x001fc800078e0202 */
[----:B---3--:R-:W-:Y:S01]  /*03a0*/  FADD R10, R10, R17 ;  /* 0x000000110a0a7221 */ /* 0x008fe20000000000 */
[----:B------:R-:W-:-:S05]  /*03b0*/  FADD R11, R11, R16 ;  /* 0x000000100b0b7221 */ /* 0x000fca0000000000 */
[----:B------:R-:W-:Y:S01]  /*03c0*/  STG.E.64 desc[UR4][R2.64], R10 ;  /* 0x0000000a02007986 */ /* 0x000fe2000c101b04 */
[----:B------:R-:W-:Y:S05]  /*03d0*/  EXIT ;  /* 0x000000000000794d */ /* 0x000fea0003800000 */
.L_x_0:
[----:B------:R-:W-:-:S00]  /*03e0*/  BRA `(.L_x_0) ;  /* 0xfffffffc00fc7947 */ /* 0x000fc0000383ffff */
[----:B------:R-:W-:-:S00]  /*03f0*/  NOP ;  /* 0x0000000000007918 */ /* 0x000fc00000000000 */
        /* <DEDUP_REMOVED lines=8> */
.L_x_1:


//--------------------- .nv.global.init           --------------------------
	.section	.nv.global.init,"aw",@progbits
.nv.global.init:
	.type		_$_str,@object
	.size		_$_str,(_$_str_$_2 - _$_str)
_$_str:
        /*0000*/ 	.byte	0x5f, 0x5f, 0x43, 0x55, 0x44, 0x41, 0x5f, 0x46, 0x54, 0x5a, 0x00
	.type		_$_str_$_2,@object
	.size		_$_str_$_2,(.L_1 - _$_str_$_2)
_$_str_$_2:
        /*000b*/ 	.byte	0x5f, 0x5f, 0x43, 0x55, 0x44, 0x41, 0x5f, 0x50, 0x52, 0x45, 0x43, 0x5f, 0x53, 0x51, 0x52, 0x54
        /*001b*/ 	.byte	0x00
.L_1:


//--------------------- .nv.constant0.triton_poi_fused__native_batch_norm_legit_no_training_add_29 --------------------------
	.section	.nv.constant0.triton_poi_fused__native_batch_norm_legit_no_training_add_29,"a",@progbits
	.sectionflags	@""
	.align	4
.nv.constant0.triton_poi_fused__native_batch_norm_legit_no_training_add_29:
	.zero		588
